//
// Generated by NVIDIA NVVM Compiler
//
// Compiler Build ID: CL-36424714
// Cuda compilation tools, release 13.0, V13.0.88
// Based on NVVM 20.0.0
//

.version 9.0
.target sm_100
.address_size 64

	// .globl	_Z14arrayToL2CachePii
.extern .func  (.param .b32 func_retval0) vprintf
(
	.param .b64 vprintf_param_0,
	.param .b64 vprintf_param_1
)
;
.global .align 1 .b8 $str[40] = {84, 104, 114, 101, 97, 100, 73, 68, 58, 32, 37, 100, 44, 69, 108, 97, 112, 115, 101, 100, 32, 84, 105, 109, 101, 58, 32, 37, 108, 108, 117, 32, 99, 121, 99, 108, 101, 115, 10};

.visible .entry _Z14arrayToL2CachePii(
	.param .u64 .ptr .align 1 _Z14arrayToL2CachePii_param_0,
	.param .u32 _Z14arrayToL2CachePii_param_1
)
{
	.reg .pred 	%p<2>;
	.reg .b32 	%r<8>;
	.reg .b64 	%rd<5>;

	ld.param.u64 	%rd1, [_Z14arrayToL2CachePii_param_0];
	ld.param.u32 	%r2, [_Z14arrayToL2CachePii_param_1];
	mov.u32 	%r3, %tid.x;
	mov.u32 	%r4, %ctaid.x;
	mov.u32 	%r5, %ntid.x;
	mad.lo.s32 	%r1, %r4, %r5, %r3;
	setp.ge.s32 	%p1, %r1, %r2;
	@%p1 bra 	$L__BB0_2;
	cvta.to.global.u64 	%rd2, %rd1;
	mul.wide.s32 	%rd3, %r1, 4;
	add.s64 	%rd4, %rd2, %rd3;
	ld.global.u32 	%r6, [%rd4];
	shl.b32 	%r7, %r6, 1;
	st.global.u32 	[%rd4], %r7;
$L__BB0_2:
	ret;

}
	// .globl	_Z17copyKernel_singlePiS_i
.visible .entry _Z17copyKernel_singlePiS_i(
	.param .u64 .ptr .align 1 _Z17copyKernel_singlePiS_i_param_0,
	.param .u64 .ptr .align 1 _Z17copyKernel_singlePiS_i_param_1,
	.param .u32 _Z17copyKernel_singlePiS_i_param_2
)
{
	.local .align 16 .b8 	__local_depot1[16];
	.reg .b64 	%SP;
	.reg .b64 	%SPL;
	.reg .pred 	%p<2>;
	.reg .b32 	%r<9>;
	.reg .b64 	%rd<16>;

	mov.u64 	%SPL, __local_depot1;
	cvta.local.u64 	%SP, %SPL;
	ld.param.u64 	%rd2, [_Z17copyKernel_singlePiS_i_param_0];
	ld.param.u64 	%rd3, [_Z17copyKernel_singlePiS_i_param_1];
	ld.param.u32 	%r1, [_Z17copyKernel_singlePiS_i_param_2];
	mov.u32 	%r2, %tid.x;
	mov.u32 	%r3, %ctaid.x;
	mov.u32 	%r4, %ntid.x;
	mad.lo.s32 	%r5, %r3, %r4, %r2;
	// begin inline asm
	mov.u64 	%rd4, %clock64;
	// end inline asm
	setp.ne.s32 	%p1, %r5, %r1;
	@%p1 bra 	$L__BB1_2;
	cvta.to.global.u64 	%rd5, %rd3;
	cvta.to.global.u64 	%rd6, %rd2;
	mul.wide.s32 	%rd7, %r1, 4;
	add.s64 	%rd8, %rd5, %rd7;
	ld.global.u32 	%r6, [%rd8];
	add.s64 	%rd9, %rd6, %rd7;
	st.global.u32 	[%rd9], %r6;
$L__BB1_2:
	add.u64 	%rd11, %SP, 0;
	add.u64 	%rd12, %SPL, 0;
	// begin inline asm
	mov.u64 	%rd10, %clock64;
	// end inline asm
	sub.s64 	%rd13, %rd10, %rd4;
	st.local.u32 	[%rd12], %r1;
	st.local.u64 	[%rd12+8], %rd13;
	mov.u64 	%rd14, $str;
	cvta.global.u64 	%rd15, %rd14;
	{ // callseq 0, 0
	.param .b64 param0;
	st.param.b64 	[param0], %rd15;
	.param .b64 param1;
	st.param.b64 	[param1], %rd11;
	.param .b32 retval0;
	call.uni (retval0), 
	vprintf, 
	(
	param0, 
	param1
	);
	ld.param.b32 	%r7, [retval0];
	} // callseq 0
	ret;

}
	// .globl	_Z14copyKernel_twoPiS_ii
.visible .entry _Z14copyKernel_twoPiS_ii(
	.param .u64 .ptr .align 1 _Z14copyKernel_twoPiS_ii_param_0,
	.param .u64 .ptr .align 1 _Z14copyKernel_twoPiS_ii_param_1,
	.param .u32 _Z14copyKernel_twoPiS_ii_param_2,
	.param .u32 _Z14copyKernel_twoPiS_ii_param_3
)
{
	.local .align 16 .b8 	__local_depot2[16];
	.reg .b64 	%SP;
	.reg .b64 	%SPL;
	.reg .pred 	%p<4>;
	.reg .b32 	%r<10>;
	.reg .b64 	%rd<16>;

	mov.u64 	%SPL, __local_depot2;
	cvta.local.u64 	%SP, %SPL;
	ld.param.u64 	%rd2, [_Z14copyKernel_twoPiS_ii_param_0];
	ld.param.u64 	%rd3, [_Z14copyKernel_twoPiS_ii_param_1];
	ld.param.u32 	%r3, [_Z14copyKernel_twoPiS_ii_param_2];
	ld.param.u32 	%r2, [_Z14copyKernel_twoPiS_ii_param_3];
	mov.u32 	%r4, %tid.x;
	mov.u32 	%r5, %ctaid.x;
	mov.u32 	%r6, %ntid.x;
	mad.lo.s32 	%r1, %r5, %r6, %r4;
	// begin inline asm
	mov.u64 	%rd4, %clock64;
	// end inline asm
	setp.ne.s32 	%p1, %r1, %r3;
	setp.ne.s32 	%p2, %r1, %r2;
	and.pred  	%p3, %p1, %p2;
	@%p3 bra 	$L__BB2_2;
	cvta.to.global.u64 	%rd5, %rd3;
	cvta.to.global.u64 	%rd6, %rd2;
	mul.wide.s32 	%rd7, %r1, 4;
	add.s64 	%rd8, %rd5, %rd7;
	ld.global.u32 	%r7, [%rd8];
	add.s64 	%rd9, %rd6, %rd7;
	st.global.u32 	[%rd9], %r7;
$L__BB2_2:
	add.u64 	%rd11, %SP, 0;
	add.u64 	%rd12, %SPL, 0;
	// begin inline asm
	mov.u64 	%rd10, %clock64;
	// end inline asm
	sub.s64 	%rd13, %rd10, %rd4;
	st.local.u32 	[%rd12], %r2;
	st.local.u64 	[%rd12+8], %rd13;
	mov.u64 	%rd14, $str;
	cvta.global.u64 	%rd15, %rd14;
	{ // callseq 1, 0
	.param .b64 param0;
	st.param.b64 	[param0], %rd15;
	.param .b64 param1;
	st.param.b64 	[param1], %rd11;
	.param .b32 retval0;
	call.uni (retval0), 
	vprintf, 
	(
	param0, 
	param1
	);
	ld.param.b32 	%r8, [retval0];
	} // callseq 1
	ret;

}


// ===== COMPILED SASS (sm_100) =====

	.target	sm_100

	.elftype	@"ET_EXEC"


//--------------------- .note.nv.tkinfo           --------------------------
	.section	.note.nv.tkinfo,"",@"SHT_NOTE"
	.sectionflags	@"SHF_NOTE_NV_TKINFO"
	.tkinfo
        /*0018*/ 	.word	0x00000002
        /*0030*/ 	.string	""
        /*0030*/ 	.string	"ptxas"
        /*0030*/ 	.string	"Cuda compilation tools, release 13.0, V13.0.88"
        /*0030*/ 	.string	"Build cuda_13.0.r13.0/compiler.36424714_0"
        /*0030*/ 	.string	"-arch sm_100 -m 64 "



//--------------------- .note.nv.cuinfo           --------------------------
	.section	.note.nv.cuinfo,"",@"SHT_NOTE"
	.sectionflags	@"SHF_NOTE_NV_CUINFO"
        /*0018*/ 	.short	0x0002
        /*001a*/ 	.short	0x0064
        /*001c*/ 	.short	0x0082
	.zero		2


//--------------------- .nv.info                  --------------------------
	.section	.nv.info,"",@"SHT_CUDA_INFO"
	.align	4


	//----- nvinfo : EIATTR_REGCOUNT
	.align		4
        /*0000*/ 	.byte	0x04, 0x2f
        /*0002*/ 	.short	(.L_2 - .L_1)
	.align		4
.L_1:
        /*0004*/ 	.word	index@(_Z14arrayToL2CachePii)
        /*0008*/ 	.word	0x00000008


	//----- nvinfo : EIATTR_FRAME_SIZE
	.align		4
.L_2:
        /*000c*/ 	.byte	0x04, 0x11
        /*000e*/ 	.short	(.L_4 - .L_3)
	.align		4
.L_3:
        /*0010*/ 	.word	index@(_Z14arrayToL2CachePii)
        /*0014*/ 	.word	0x00000000


	//----- nvinfo : EIATTR_REGCOUNT
	.align		4
.L_4:
        /*0018*/ 	.byte	0x04, 0x2f
        /*001a*/ 	.short	(.L_6 - .L_5)
	.align		4
.L_5:
        /*001c*/ 	.word	index@(_Z17copyKernel_singlePiS_i)
        /*0020*/ 	.word	0x00000018


	//----- nvinfo : EIATTR_FRAME_SIZE
	.align		4
.L_6:
        /*0024*/ 	.byte	0x04, 0x11
        /*0026*/ 	.short	(.L_8 - .L_7)
	.align		4
.L_7:
        /*0028*/ 	.word	index@(_Z17copyKernel_singlePiS_i)
        /*002c*/ 	.word	0x00000010


	//----- nvinfo : EIATTR_REGCOUNT
	.align		4
.L_8:
        /*0030*/ 	.byte	0x04, 0x2f
        /*0032*/ 	.short	(.L_10 - .L_9)
	.align		4
.L_9:
        /*0034*/ 	.word	index@(_Z14copyKernel_twoPiS_ii)
        /*0038*/ 	.word	0x00000018


	//----- nvinfo : EIATTR_FRAME_SIZE
	.align		4
.L_10:
        /*003c*/ 	.byte	0x04, 0x11
        /*003e*/ 	.short	(.L_12 - .L_11)
	.align		4
.L_11:
        /*0040*/ 	.word	index@(_Z14copyKernel_twoPiS_ii)
        /*0044*/ 	.word	0x00000010


	//----- nvinfo : EIATTR_MIN_STACK_SIZE
	.align		4
.L_12:
        /*0048*/ 	.byte	0x04, 0x12
        /*004a*/ 	.short	(.L_14 - .L_13)
	.align		4
.L_13:
        /*004c*/ 	.word	index@(_Z14copyKernel_twoPiS_ii)
        /*0050*/ 	.word	0x00000010


	//----- nvinfo : EIATTR_MIN_STACK_SIZE
	.align		4
.L_14:
        /*0054*/ 	.byte	0x04, 0x12
        /*0056*/ 	.short	(.L_16 - .L_15)
	.align		4
.L_15:
        /*0058*/ 	.word	index@(_Z17copyKernel_singlePiS_i)
        /*005c*/ 	.word	0x00000010


	//----- nvinfo : EIATTR_MIN_STACK_SIZE
	.align		4
.L_16:
        /*0060*/ 	.byte	0x04, 0x12
        /*0062*/ 	.short	(.L_18 - .L_17)
	.align		4
.L_17:
        /*0064*/ 	.word	index@(_Z14arrayToL2CachePii)
        /*0068*/ 	.word	0x00000000
.L_18:


//--------------------- .nv.compat                --------------------------
	.section	.nv.compat,"",@"SHT_CUDA_COMPAT_INFO"
	.align	4
        /*0000*/ 	.byte	0x02, 0x09, 0x00, 0x00, 0x02, 0x02, 0x01, 0x00, 0x02, 0x05, 0x05, 0x00, 0x03, 0x07, 0x01, 0x01
        /*0010*/ 	.byte	0x02, 0x03, 0x00, 0x00, 0x02, 0x06, 0x01, 0x00, 0x04, 0x0b, 0x08, 0x00, 0x09, 0x00, 0x00, 0x00
        /*0020*/ 	.byte	0x00, 0x00, 0x00, 0x00


//--------------------- .nv.info._Z14copyKernel_twoPiS_ii --------------------------
	.section	.nv.info._Z14copyKernel_twoPiS_ii,"",@"SHT_CUDA_INFO"
	.sectionflags	@""
	.align	4


	//----- nvinfo : EIATTR_CUDA_API_VERSION
	.align		4
        /*0000*/ 	.byte	0x04, 0x37
        /*0002*/ 	.short	(.L_20 - .L_19)
.L_19:
        /*0004*/ 	.word	0x00000082


	//----- nvinfo : EIATTR_KPARAM_INFO
	.align		4
.L_20:
        /*0008*/ 	.byte	0x04, 0x17
        /*000a*/ 	.short	(.L_22 - .L_21)
.L_21:
        /*000c*/ 	.word	0x00000000
        /*0010*/ 	.short	0x0003
        /*0012*/ 	.short	0x0014
        /*0014*/ 	.byte	0x00, 0xf0, 0x11, 0x00


	//----- nvinfo : EIATTR_KPARAM_INFO
	.align		4
.L_22:
        /*0018*/ 	.byte	0x04, 0x17
        /*001a*/ 	.short	(.L_24 - .L_23)
.L_23:
        /*001c*/ 	.word	0x00000000
        /*0020*/ 	.short	0x0002
        /*0022*/ 	.short	0x0010
        /*0024*/ 	.byte	0x00, 0xf0, 0x11, 0x00


	//----- nvinfo : EIATTR_KPARAM_INFO
	.align		4
.L_24:
        /*0028*/ 	.byte	0x04, 0x17
        /*002a*/ 	.short	(.L_26 - .L_25)
.L_25:
        /*002c*/ 	.word	0x00000000
        /*0030*/ 	.short	0x0001
        /*0032*/ 	.short	0x0008
        /*0034*/ 	.byte	0x00, 0xf5, 0x21, 0x00


	//----- nvinfo : EIATTR_KPARAM_INFO
	.align		4
.L_26:
        /*0038*/ 	.byte	0x04, 0x17
        /*003a*/ 	.short	(.L_28 - .L_27)
.L_27:
        /*003c*/ 	.word	0x00000000
        /*0040*/ 	.short	0x0000
        /*0042*/ 	.short	0x0000
        /*0044*/ 	.byte	0x00, 0xf5, 0x21, 0x00


	//----- nvinfo : EIATTR_SPARSE_MMA_MASK
	.align		4
.L_28:
        /*0048*/ 	.byte	0x03, 0x50
        /*004a*/ 	.short	0x0000


	//----- nvinfo : EIATTR_MAXREG_COUNT
	.align		4
        /*004c*/ 	.byte	0x03, 0x1b
        /*004e*/ 	.short	0x00ff


	//----- nvinfo : EIATTR_EXTERNS
	.align		4
        /*0050*/ 	.byte	0x04, 0x0f
        /*0052*/ 	.short	(.L_30 - .L_29)


	//   ....[0]....
	.align		4
.L_29:
        /*0054*/ 	.word	index@(vprintf)


	//----- nvinfo : EIATTR_MERCURY_ISA_VERSION
	.align		4
.L_30:
        /*0058*/ 	.byte	0x03, 0x5f
        /*005a*/ 	.short	0x0101


	//----- nvinfo : EIATTR_VRC_CTA_INIT_COUNT
	.align		4
        /*005c*/ 	.byte	0x02, 0x4a
	.zero		1
	.zero		1


	//----- nvinfo : EIATTR_SYSCALL_OFFSETS
	.align		4
        /*0060*/ 	.byte	0x04, 0x46
        /*0062*/ 	.short	(.L_32 - .L_31)


	//   ....[0]....
.L_31:
        /*0064*/ 	.word	0x00000200


	//----- nvinfo : EIATTR_EXIT_INSTR_OFFSETS
	.align		4
.L_32:
        /*0068*/ 	.byte	0x04, 0x1c
        /*006a*/ 	.short	(.L_34 - .L_33)


	//   ....[0]....
.L_33:
        /*006c*/ 	.word	0x00000210


	//----- nvinfo : EIATTR_CBANK_PARAM_SIZE
	.align		4
.L_34:
        /*0070*/ 	.byte	0x03, 0x19
        /*0072*/ 	.short	0x0018


	//----- nvinfo : EIATTR_PARAM_CBANK
	.align		4
        /*0074*/ 	.byte	0x04, 0x0a
        /*0076*/ 	.short	(.L_36 - .L_35)
	.align		4
.L_35:
        /*0078*/ 	.word	index@(.nv.constant0._Z14copyKernel_twoPiS_ii)
        /*007c*/ 	.short	0x0380
        /*007e*/ 	.short	0x0018


	//----- nvinfo : EIATTR_SW_WAR
	.align		4
.L_36:
        /*0080*/ 	.byte	0x04, 0x36
        /*0082*/ 	.short	(.L_38 - .L_37)
.L_37:
        /*0084*/ 	.word	0x00000008
.L_38:


//--------------------- .nv.info._Z17copyKernel_singlePiS_i --------------------------
	.section	.nv.info._Z17copyKernel_singlePiS_i,"",@"SHT_CUDA_INFO"
	.sectionflags	@""
	.align	4


	//----- nvinfo : EIATTR_CUDA_API_VERSION
	.align		4
        /*0000*/ 	.byte	0x04, 0x37
        /*0002*/ 	.short	(.L_40 - .L_39)
.L_39:
        /*0004*/ 	.word	0x00000082


	//----- nvinfo : EIATTR_KPARAM_INFO
	.align		4
.L_40:
        /*0008*/ 	.byte	0x04, 0x17
        /*000a*/ 	.short	(.L_42 - .L_41)
.L_41:
        /*000c*/ 	.word	0x00000000
        /*0010*/ 	.short	0x0002
        /*0012*/ 	.short	0x0010
        /*0014*/ 	.byte	0x00, 0xf0, 0x11, 0x00


	//----- nvinfo : EIATTR_KPARAM_INFO
	.align		4
.L_42:
        /*0018*/ 	.byte	0x04, 0x17
        /*001a*/ 	.short	(.L_44 - .L_43)
.L_43:
        /*001c*/ 	.word	0x00000000
        /*0020*/ 	.short	0x0001
        /*0022*/ 	.short	0x0008
        /*0024*/ 	.byte	0x00, 0xf5, 0x21, 0x00


	//----- nvinfo : EIATTR_KPARAM_INFO
	.align		4
.L_44:
        /*0028*/ 	.byte	0x04, 0x17
        /*002a*/ 	.short	(.L_46 - .L_45)
.L_45:
        /*002c*/ 	.word	0x00000000
        /*0030*/ 	.short	0x0000
        /*0032*/ 	.short	0x0000
        /*0034*/ 	.byte	0x00, 0xf5, 0x21, 0x00


	//----- nvinfo : EIATTR_SPARSE_MMA_MASK
	.align		4
.L_46:
        /*0038*/ 	.byte	0x03, 0x50
        /*003a*/ 	.short	0x0000


	//----- nvinfo : EIATTR_MAXREG_COUNT
	.align		4
        /*003c*/ 	.byte	0x03, 0x1b
        /*003e*/ 	.short	0x00ff


	//----- nvinfo : EIATTR_EXTERNS
	.align		4
        /*0040*/ 	.byte	0x04, 0x0f
        /*0042*/ 	.short	(.L_48 - .L_47)


	//   ....[0]....
	.align		4
.L_47:
        /*0044*/ 	.word	index@(vprintf)


	//----- nvinfo : EIATTR_MERCURY_ISA_VERSION
	.align		4
.L_48:
        /*0048*/ 	.byte	0x03, 0x5f
        /*004a*/ 	.short	0x0101


	//----- nvinfo : EIATTR_VRC_CTA_INIT_COUNT
	.align		4
        /*004c*/ 	.byte	0x02, 0x4a
	.zero		1
	.zero		1


	//----- nvinfo : EIATTR_SYSCALL_OFFSETS
	.align		4
        /*0050*/ 	.byte	0x04, 0x46
        /*0052*/ 	.short	(.L_50 - .L_49)


	//   ....[0]....
.L_49:
        /*0054*/ 	.word	0x000001f0


	//----- nvinfo : EIATTR_EXIT_INSTR_OFFSETS
	.align		4
.L_50:
        /*0058*/ 	.byte	0x04, 0x1c
        /*005a*/ 	.short	(.L_52 - .L_51)


	//   ....[0]....
.L_51:
        /*005c*/ 	.word	0x00000200


	//----- nvinfo : EIATTR_CBANK_PARAM_SIZE
	.align		4
.L_52:
        /*0060*/ 	.byte	0x03, 0x19
        /*0062*/ 	.short	0x0014


	//----- nvinfo : EIATTR_PARAM_CBANK
	.align		4
        /*0064*/ 	.byte	0x04, 0x0a
        /*0066*/ 	.short	(.L_54 - .L_53)
	.align		4
.L_53:
        /*0068*/ 	.word	index@(.nv.constant0._Z17copyKernel_singlePiS_i)
        /*006c*/ 	.short	0x0380
        /*006e*/ 	.short	0x0014


	//----- nvinfo : EIATTR_SW_WAR
	.align		4
.L_54:
        /*0070*/ 	.byte	0x04, 0x36
        /*0072*/ 	.short	(.L_56 - .L_55)
.L_55:
        /*0074*/ 	.word	0x00000008
.L_56:


//--------------------- .nv.info._Z14arrayToL2CachePii --------------------------
	.section	.nv.info._Z14arrayToL2CachePii,"",@"SHT_CUDA_INFO"
	.sectionflags	@""
	.align	4


	//----- nvinfo : EIATTR_CUDA_API_VERSION
	.align		4
        /*0000*/ 	.byte	0x04, 0x37
        /*0002*/ 	.short	(.L_58 - .L_57)
.L_57:
        /*0004*/ 	.word	0x00000082


	//----- nvinfo : EIATTR_KPARAM_INFO
	.align		4
.L_58:
        /*0008*/ 	.byte	0x04, 0x17
        /*000a*/ 	.short	(.L_60 - .L_59)
.L_59:
        /*000c*/ 	.word	0x00000000
        /*0010*/ 	.short	0x0001
        /*0012*/ 	.short	0x0008
        /*0014*/ 	.byte	0x00, 0xf0, 0x11, 0x00


	//----- nvinfo : EIATTR_KPARAM_INFO
	.align		4
.L_60:
        /*0018*/ 	.byte	0x04, 0x17
        /*001a*/ 	.short	(.L_62 - .L_61)
.L_61:
        /*001c*/ 	.word	0x00000000
        /*0020*/ 	.short	0x0000
        /*0022*/ 	.short	0x0000
        /*0024*/ 	.byte	0x00, 0xf5, 0x21, 0x00


	//----- nvinfo : EIATTR_SPARSE_MMA_MASK
	.align		4
.L_62:
        /*0028*/ 	.byte	0x03, 0x50
        /*002a*/ 	.short	0x0000


	//----- nvinfo : EIATTR_MAXREG_COUNT
	.align		4
        /*002c*/ 	.byte	0x03, 0x1b
        /*002e*/ 	.short	0x00ff


	//----- nvinfo : EIATTR_MERCURY_ISA_VERSION
	.align		4
        /*0030*/ 	.byte	0x03, 0x5f
        /*0032*/ 	.short	0x0101


	//----- nvinfo : EIATTR_VRC_CTA_INIT_COUNT
	.align		4
        /*0034*/ 	.byte	0x02, 0x4a
	.zero		1
	.zero		1


	//----- nvinfo : EIATTR_EXIT_INSTR_OFFSETS
	.align		4
        /*0038*/ 	.byte	0x04, 0x1c
        /*003a*/ 	.short	(.L_64 - .L_63)


	//   ....[0]....
.L_63:
        /*003c*/ 	.word	0x00000070


	//   ....[1]....
        /*0040*/ 	.word	0x000000e0


	//----- nvinfo : EIATTR_CBANK_PARAM_SIZE
	.align		4
.L_64:
        /*0044*/ 	.byte	0x03, 0x19
        /*0046*/ 	.short	0x000c


	//----- nvinfo : EIATTR_PARAM_CBANK
	.align		4
        /*0048*/ 	.byte	0x04, 0x0a
        /*004a*/ 	.short	(.L_66 - .L_65)
	.align		4
.L_65:
        /*004c*/ 	.word	index@(.nv.constant0._Z14arrayToL2CachePii)
        /*0050*/ 	.short	0x0380
        /*0052*/ 	.short	0x000c


	//----- nvinfo : EIATTR_SW_WAR
	.align		4
.L_66:
        /*0054*/ 	.byte	0x04, 0x36
        /*0056*/ 	.short	(.L_68 - .L_67)
.L_67:
        /*0058*/ 	.word	0x00000008
.L_68:


//--------------------- .nv.callgraph             --------------------------
	.section	.nv.callgraph,"",@"SHT_CUDA_CALLGRAPH"
	.align	4
	.sectionentsize	8
	.align		4
        /*0000*/ 	.word	0x00000000
	.align		4
        /*0004*/ 	.word	0xffffffff
	.align		4
        /*0008*/ 	.word	index@(_Z14copyKernel_twoPiS_ii)
	.align		4
        /*000c*/ 	.word	index@(vprintf)
	.align		4
        /*0010*/ 	.word	index@(_Z17copyKernel_singlePiS_i)
	.align		4
        /*0014*/ 	.word	index@(vprintf)
	.align		4
        /*0018*/ 	.word	0x00000000
	.align		4
        /*001c*/ 	.word	0xfffffffe
	.align		4
        /*0020*/ 	.word	0x00000000
	.align		4
        /*0024*/ 	.word	0xfffffffd
	.align		4
        /*0028*/ 	.word	0x00000000
	.align		4
        /*002c*/ 	.word	0xfffffffc


//--------------------- .nv.constant4             --------------------------
	.section	.nv.constant4,"a",@progbits
	.align	8
	.align		8
.nv.constant4:
        /*0000*/ 	.dword	vprintf
	.align		8
        /*0008*/ 	.dword	$str


//--------------------- .text._Z14copyKernel_twoPiS_ii --------------------------
	.section	.text._Z14copyKernel_twoPiS_ii,"ax",@progbits
	.align	128
        .global         _Z14copyKernel_twoPiS_ii
        .type           _Z14copyKernel_twoPiS_ii,@function
        .size           _Z14copyKernel_twoPiS_ii,(.L_x_5 - _Z14copyKernel_twoPiS_ii)
        .other          _Z14copyKernel_twoPiS_ii,@"STO_CUDA_ENTRY STV_DEFAULT"
_Z14copyKernel_twoPiS_ii:
.text._Z14copyKernel_twoPiS_ii:
[----:B------:R-:W0:Y:S01]  /*0000*/  LDC R1, c[0x0][0x37c] ;  /* 0x0000df00ff017b82 */ /* 0x000e220000000800 */
[----:B------:R-:W1:Y:S01]  /*0010*/  S2R R11, SR_TID.X ;  /* 0x00000000000b7919 */ /* 0x000e620000002100 */
[----:B------:R-:W2:Y:S06]  /*0020*/  LDCU UR7, c[0x0][0x2fc] ;  /* 0x00005f80ff0777ac */ /* 0x000eac0008000800 */
[----:B------:R-:W1:Y:S01]  /*0030*/  S2UR UR8, SR_CTAID.X ;  /* 0x00000000000879c3 */ /* 0x000e620000002500 */
[----:B0-----:R-:W-:Y:S01]  /*0040*/  VIADD R1, R1, 0xfffffff0 ;  /* 0xfffffff001017836 */ /* 0x001fe20000000000 */
[----:B------:R-:W0:Y:S01]  /*0050*/  LDCU UR6, c[0x0][0x2f8] ;  /* 0x00005f00ff0677ac */ /* 0x000e220008000800 */
[----:B------:R-:W3:Y:S05]  /*0060*/  LDCU.64 UR4, c[0x0][0x358] ;  /* 0x00006b00ff0477ac */ /* 0x000eea0008000a00 */
[----:B------:R-:W1:Y:S01]  /*0070*/  LDC R0, c[0x0][0x360] ;  /* 0x0000d800ff007b82 */ /* 0x000e620000000800 */
[----:B0-----:R-:W-:-:S05]  /*0080*/  IADD3 R6, P0, PT, R1, UR6, RZ ;  /* 0x0000000601067c10 */ /* 0x001fca000ff1e0ff */
[----:B--2---:R-:W-:Y:S02]  /*0090*/  IMAD.X R7, RZ, RZ, UR7, P0 ;  /* 0x00000007ff077e24 */ /* 0x004fe400080e06ff */
[----:B-1----:R-:W-:Y:S01]  /*00a0*/  IMAD R11, R0, UR8, R11 ;  /* 0x00000008000b7c24 */ /* 0x002fe2000f8e020b */
[----:B------:R-:W-:Y:S01]  /*00b0*/  CS2R R8, SR_CLOCKLO ;  /* 0x0000000000087805 */ /* 0x000fe20000015000 */
[----:B------:R-:W0:Y:S08]  /*00c0*/  LDC.64 R12, c[0x0][0x390] ;  /* 0x0000e400ff0c7b82 */ /* 0x000e300000000a00 */
[----:B------:R-:W1:Y:S08]  /*00d0*/  LDC.64 R2, c[0x0][0x388] ;  /* 0x0000e200ff027b82 */ /* 0x000e700000000a00 */
[----:B------:R-:W2:Y:S01]  /*00e0*/  LDC.64 R4, c[0x0][0x380] ;  /* 0x0000e000ff047b82 */ /* 0x000ea20000000a00 */
[----:B0-----:R-:W-:-:S04]  /*00f0*/  ISETP.NE.AND P0, PT, R11, R13, PT ;  /* 0x0000000d0b00720c */ /* 0x001fc80003f05270 */
[----:B------:R-:W-:-:S13]  /*0100*/  ISETP.NE.AND P0, PT, R11, R12, P0 ;  /* 0x0000000c0b00720c */ /* 0x000fda0000705270 */
[----:B-1----:R-:W-:-:S06]  /*0110*/  @!P0 IMAD.WIDE R2, R11, 0x4, R2 ;  /* 0x000000040b028825 */ /* 0x002fcc00078e0202 */
[----:B---3--:R-:W3:Y:S01]  /*0120*/  @!P0 LDG.E R3, desc[UR4][R2.64] ;  /* 0x0000000402038981 */ /* 0x008ee2000c1e1900 */
[----:B--2---:R-:W-:-:S05]  /*0130*/  @!P0 IMAD.WIDE R4, R11, 0x4, R4 ;  /* 0x000000040b048825 */ /* 0x004fca00078e0204 */
[----:B---3--:R0:W-:Y:S02]  /*0140*/  @!P0 STG.E desc[UR4][R4.64], R3 ;  /* 0x0000000304008986 */ /* 0x0081e4000c101904 */
[----:B0-----:R-:W-:-:S06]  /*0150*/  CS2R R2, SR_CLOCKLO ;  /* 0x0000000000027805 */ /* 0x001fcc0000015000 */
[----:B------:R-:W-:Y:S01]  /*0160*/  IADD3 R8, P0, PT, -R8, R2, RZ ;  /* 0x0000000208087210 */ /* 0x000fe20007f1e1ff */
[----:B------:R0:W-:Y:S01]  /*0170*/  STL [R1], R13 ;  /* 0x0000000d01007387 */ /* 0x0001e20000100800 */
[----:B------:R-:W-:Y:S01]  /*0180*/  MOV R0, 0x0 ;  /* 0x0000000000007802 */ /* 0x000fe20000000f00 */
[----:B------:R-:W1:Y:S02]  /*0190*/  LDCU.64 UR4, c[0x4][0x8] ;  /* 0x01000100ff0477ac */ /* 0x000e640008000a00 */
[----:B------:R-:W-:Y:S02]  /*01a0*/  IMAD.X R9, R3, 0x1, ~R9, P0 ;  /* 0x0000000103097824 */ /* 0x000fe400000e0e09 */
[----:B------:R0:W2:Y:S03]  /*01b0*/  LDC.64 R2, c[0x4][R0] ;  /* 0x0100000000027b82 */ /* 0x0000a60000000a00 */
[----:B------:R0:W-:Y:S01]  /*01c0*/  STL.64 [R1+0x8], R8 ;  /* 0x0000080801007387 */ /* 0x0001e20000100a00 */
[----:B-1----:R-:W-:-:S02]  /*01d0*/  IMAD.U32 R4, RZ, RZ, UR4 ;  /* 0x00000004ff047e24 */ /* 0x002fc4000f8e00ff */
[----:B0-----:R-:W-:-:S07]  /*01e0*/  IMAD.U32 R5, RZ, RZ, UR5 ;  /* 0x00000005ff057e24 */ /* 0x001fce000f8e00ff */
[----:B------:R-:W-:-:S07]  /*01f0*/  LEPC R20, `(.L_x_0) ;  /* 0x000000001014794e */ /* 0x000fce0000000000 */
[----:B--2---:R-:W-:Y:S05]  /*0200*/  CALL.ABS.NOINC R2 ;  /* 0x0000000002007343 */ /* 0x004fea0003c00000 */
.L_x_0:
[----:B------:R-:W-:Y:S05]  /*0210*/  EXIT ;  /* 0x000000000000794d */ /* 0x000fea0003800000 */
.L_x_1:
[----:B------:R-:W-:-:S00]  /*0220*/  BRA `(.L_x_1) ;  /* 0xfffffffc00fc7947 */ /* 0x000fc0000383ffff */
[----:B------:R-:W-:-:S00]  /*0230*/  NOP ;  /* 0x0000000000007918 */ /* 0x000fc00000000000 */
        /* <DEDUP_REMOVED lines=12> */
.L_x_5:


//--------------------- .text._Z17copyKernel_singlePiS_i --------------------------
	.section	.text._Z17copyKernel_singlePiS_i,"ax",@progbits
	.align	128
        .global         _Z17copyKernel_singlePiS_i
        .type           _Z17copyKernel_singlePiS_i,@function
        .size           _Z17copyKernel_singlePiS_i,(.L_x_6 - _Z17copyKernel_singlePiS_i)
        .other          _Z17copyKernel_singlePiS_i,@"STO_CUDA_ENTRY STV_DEFAULT"
_Z17copyKernel_singlePiS_i:
.text._Z17copyKernel_singlePiS_i:
        /* <DEDUP_REMOVED lines=12> */
[----:B------:R-:W0:Y:S08]  /*00c0*/  LDC R10, c[0x0][0x390] ;  /* 0x0000e400ff0a7b82 */ /* 0x000e300000000800 */
[----:B------:R-:W1:Y:S01]  /*00d0*/  LDC.64 R2, c[0x0][0x388] ;  /* 0x0000e200ff027b82 */ /* 0x000e620000000a00 */
[----:B0-----:R-:W-:-:S07]  /*00e0*/  ISETP.NE.AND P0, PT, R5, R10, PT ;  /* 0x0000000a0500720c */ /* 0x001fce0003f05270 */
[----:B------:R-:W0:Y:S06]  /*00f0*/  LDC.64 R4, c[0x0][0x380] ;  /* 0x0000e000ff047b82 */ /* 0x000e2c0000000a00 */
[----:B-1----:R-:W-:-:S06]  /*0100*/  @!P0 IMAD.WIDE R2, R10, 0x4, R2 ;  /* 0x000000040a028825 */ /* 0x002fcc00078e0202 */
[----:B---3--:R-:W2:Y:S01]  /*0110*/  @!P0 LDG.E R3, desc[UR4][R2.64] ;  /* 0x0000000402038981 */ /* 0x008ea2000c1e1900 */
[----:B0-----:R-:W-:-:S05]  /*0120*/  @!P0 IMAD.WIDE R4, R10, 0x4, R4 ;  /* 0x000000040a048825 */ /* 0x001fca00078e0204 */
[----:B--2---:R0:W-:Y:S02]  /*0130*/  @!P0 STG.E desc[UR4][R4.64], R3 ;  /* 0x0000000304008986 */ /* 0x0041e4000c101904 */
[----:B0-----:R-:W-:-:S06]  /*0140*/  CS2R R2, SR_CLOCKLO ;  /* 0x0000000000027805 */ /* 0x001fcc0000015000 */
[----:B------:R-:W-:Y:S01]  /*0150*/  IADD3 R8, P0, PT, -R8, R2, RZ ;  /* 0x0000000208087210 */ /* 0x000fe20007f1e1ff */
[----:B------:R0:W-:Y:S01]  /*0160*/  STL [R1], R10 ;  /* 0x0000000a01007387 */ /* 0x0001e20000100800 */
[----:B------:R-:W-:Y:S01]  /*0170*/  MOV R0, 0x0 ;  /* 0x0000000000007802 */ /* 0x000fe20000000f00 */
[----:B------:R-:W1:Y:S01]  /*0180*/  LDCU.64 UR4, c[0x4][0x8] ;  /* 0x01000100ff0477ac */ /* 0x000e620008000a00 */
[----:B------:R-:W-:Y:S02]  /*0190*/  IADD3.X R9, PT, PT, ~R9, R3, RZ, P0, !PT ;  /* 0x0000000309097210 */ /* 0x000fe400007fe5ff */
[----:B------:R0:W2:Y:S03]  /*01a0*/  LDC.64 R2, c[0x4][R0] ;  /* 0x0100000000027b82 */ /* 0x0000a60000000a00 */
[----:B------:R0:W-:Y:S01]  /*01b0*/  STL.64 [R1+0x8], R8 ;  /* 0x0000080801007387 */ /* 0x0001e20000100a00 */
[----:B-1----:R-:W-:Y:S01]  /*01c0*/  IMAD.U32 R4, RZ, RZ, UR4 ;  /* 0x00000004ff047e24 */ /* 0x002fe2000f8e00ff */
[----:B0-----:R-:W-:-:S07]  /*01d0*/  MOV R5, UR5 ;  /* 0x0000000500057c02 */ /* 0x001fce0008000f00 */
[----:B------:R-:W-:-:S07]  /*01e0*/  LEPC R20, `(.L_x_2) ;  /* 0x000000001014794e */ /* 0x000fce0000000000 */
[----:B--2---:R-:W-:Y:S05]  /*01f0*/  CALL.ABS.NOINC R2 ;  /* 0x0000000002007343 */ /* 0x004fea0003c00000 */
.L_x_2:
[----:B------:R-:W-:Y:S05]  /*0200*/  EXIT ;  /* 0x000000000000794d */ /* 0x000fea0003800000 */
.L_x_3:
        /* <DEDUP_REMOVED lines=15> */
.L_x_6:


//--------------------- .text._Z14arrayToL2CachePii --------------------------
	.section	.text._Z14arrayToL2CachePii,"ax",@progbits
	.align	128
        .global         _Z14arrayToL2CachePii
        .type           _Z14arrayToL2CachePii,@function
        .size           _Z14arrayToL2CachePii,(.L_x_7 - _Z14arrayToL2CachePii)
        .other          _Z14arrayToL2CachePii,@"STO_CUDA_ENTRY STV_DEFAULT"
_Z14arrayToL2CachePii:
.text._Z14arrayToL2CachePii:
[----:B------:R-:W-:Y:S01]  /*0000*/  LDC R1, c[0x0][0x37c] ;  /* 0x0000df00ff017b82 */ /* 0x000fe20000000800 */
[----:B------:R-:W0:Y:S07]  /*0010*/  S2R R5, SR_TID.X ;  /* 0x0000000000057919 */ /* 0x000e2e0000002100 */
[----:B------:R-:W0:Y:S01]  /*0020*/  S2UR UR4, SR_CTAID.X ;  /* 0x00000000000479c3 */ /* 0x000e220000002500 */
[----:B------:R-:W1:Y:S07]  /*0030*/  LDCU UR5, c[0x0][0x388] ;  /* 0x00007100ff0577ac */ /* 0x000e6e0008000800 */
[----:B------:R-:W0:Y:S02]  /*0040*/  LDC R0, c[0x0][0x360] ;  /* 0x0000d800ff007b82 */ /* 0x000e240000000800 */
[----:B0-----:R-:W-:-:S05]  /*0050*/  IMAD R5, R0, UR4, R5 ;  /* 0x0000000400057c24 */ /* 0x001fca000f8e0205 */
[----:B-1----:R-:W-:-:S13]  /*0060*/  ISETP.GE.AND P0, PT, R5, UR5, PT ;  /* 0x0000000505007c0c */ /* 0x002fda000bf06270 */
[----:B------:R-:W-:Y:S05]  /*0070*/  @P0 EXIT ;  /* 0x000000000000094d */ /* 0x000fea0003800000 */
[----:B------:R-:W0:Y:S01]  /*0080*/  LDC.64 R2, c[0x0][0x380] ;  /* 0x0000e000ff027b82 */ /* 0x000e220000000a00 */
[----:B------:R-:W1:Y:S01]  /*0090*/  LDCU.64 UR4, c[0x0][0x358] ;  /* 0x00006b00ff0477ac */ /* 0x000e620008000a00 */
[----:B0-----:R-:W-:-:S05]  /*00a0*/  IMAD.WIDE R2, R5, 0x4, R2 ;  /* 0x0000000405027825 */ /* 0x001fca00078e0202 */
[----:B-1----:R-:W2:Y:S02]  /*00b0*/  LDG.E R0, desc[UR4][R2.64] ;  /* 0x0000000402007981 */ /* 0x002ea4000c1e1900 */
[----:B--2---:R-:W-:-:S05]  /*00c0*/  SHF.L.U32 R5, R0, 0x1, RZ ;  /* 0x0000000100057819 */ /* 0x004fca00000006ff */
[----:B------:R-:W-:Y:S01]  /*00d0*/  STG.E desc[UR4][R2.64], R5 ;  /* 0x0000000502007986 */ /* 0x000fe2000c101904 */
[----:B------:R-:W-:Y:S05]  /*00e0*/  EXIT ;  /* 0x000000000000794d */ /* 0x000fea0003800000 */
.L_x_4:
        /* <DEDUP_REMOVED lines=9> */
.L_x_7:


//--------------------- .nv.global.init           --------------------------
	.section	.nv.global.init,"aw",@progbits
.nv.global.init:
	.type		$str,@object
	.size		$str,(.L_0 - $str)
$str:
        /*0000*/ 	.byte	0x54, 0x68, 0x72, 0x65, 0x61, 0x64, 0x49, 0x44, 0x3a, 0x20, 0x25, 0x64, 0x2c, 0x45, 0x6c, 0x61
        /*0010*/ 	.byte	0x70, 0x73, 0x65, 0x64, 0x20, 0x54, 0x69, 0x6d, 0x65, 0x3a, 0x20, 0x25, 0x6c, 0x6c, 0x75, 0x20
        /*0020*/ 	.byte	0x63, 0x79, 0x63, 0x6c, 0x65, 0x73, 0x0a, 0x00
.L_0:


//--------------------- .nv.shared.reserved.0     --------------------------
	.section	.nv.shared.reserved.0,"aw",@nobits
	.weak		__nv_reservedSMEM_offset_0_alias
	.size		__nv_reservedSMEM_offset_0_alias, 0, 64
	.other		__nv_reservedSMEM_offset_0_alias,@"STO_CUDA_RESERVED_SHARED STV_DEFAULT"
__nv_reservedSMEM_offset_0_alias:
	.zero		0
	.zero		64


//--------------------- .nv.constant0._Z14copyKernel_twoPiS_ii --------------------------
	.section	.nv.constant0._Z14copyKernel_twoPiS_ii,"a",@progbits
	.sectionflags	@""
	.align	4
.nv.constant0._Z14copyKernel_twoPiS_ii:
	.zero		920


//--------------------- .nv.constant0._Z17copyKernel_singlePiS_i --------------------------
	.section	.nv.constant0._Z17copyKernel_singlePiS_i,"a",@progbits
	.sectionflags	@""
	.align	4
.nv.constant0._Z17copyKernel_singlePiS_i:
	.zero		916


//--------------------- .nv.constant0._Z14arrayToL2CachePii --------------------------
	.section	.nv.constant0._Z14arrayToL2CachePii,"a",@progbits
	.sectionflags	@""
	.align	4
.nv.constant0._Z14arrayToL2CachePii:
	.zero		908


//--------------------- SYMBOLS --------------------------

	.type		.nv.reservedSmem.offset0,@object
	.size		.nv.reservedSmem.offset0,0x4
	.type		vprintf,@function
